//
// Generated by NVIDIA NVVM Compiler
//
// Compiler Build ID: CL-36424714
// Cuda compilation tools, release 13.0, V13.0.88
// Based on NVVM 20.0.0
//

.version 9.0
.target sm_100
.address_size 64

	// .globl	_Z14diffusion_stepPdS_i
// _ZZ13update_matrixPdS_S_iE9local_dif has been demoted

.visible .entry _Z14diffusion_stepPdS_i(
	.param .u64 .ptr .align 1 _Z14diffusion_stepPdS_i_param_0,
	.param .u64 .ptr .align 1 _Z14diffusion_stepPdS_i_param_1,
	.param .u32 _Z14diffusion_stepPdS_i_param_2
)
{
	.reg .pred 	%p<2>;
	.reg .b32 	%r<20>;
	.reg .b64 	%rd<12>;
	.reg .b64 	%fd<11>;

	ld.param.u64 	%rd1, [_Z14diffusion_stepPdS_i_param_0];
	ld.param.u64 	%rd2, [_Z14diffusion_stepPdS_i_param_1];
	ld.param.u32 	%r3, [_Z14diffusion_stepPdS_i_param_2];
	mov.u32 	%r4, %ctaid.y;
	mov.u32 	%r5, %ntid.y;
	mov.u32 	%r6, %tid.y;
	mad.lo.s32 	%r7, %r4, %r5, %r6;
	add.s32 	%r1, %r7, 1;
	mov.u32 	%r8, %ctaid.x;
	mov.u32 	%r9, %ntid.x;
	mov.u32 	%r10, %tid.x;
	mad.lo.s32 	%r11, %r8, %r9, %r10;
	add.s32 	%r2, %r11, 1;
	add.s32 	%r12, %r3, -1;
	max.s32 	%r13, %r1, %r2;
	setp.ge.s32 	%p1, %r13, %r12;
	@%p1 bra 	$L__BB0_2;
	cvta.to.global.u64 	%rd3, %rd1;
	cvta.to.global.u64 	%rd4, %rd2;
	mul.lo.s32 	%r14, %r3, %r1;
	add.s32 	%r15, %r14, %r2;
	mul.wide.s32 	%rd5, %r15, 8;
	add.s64 	%rd6, %rd3, %rd5;
	ld.global.f64 	%fd1, [%rd6];
	add.s32 	%r16, %r14, %r3;
	mul.wide.s32 	%rd7, %r3, 8;
	add.s64 	%rd8, %rd6, %rd7;
	ld.global.f64 	%fd2, [%rd8];
	shl.b32 	%r17, %r3, 1;
	sub.s32 	%r18, %r16, %r17;
	add.s32 	%r19, %r18, %r2;
	mul.wide.s32 	%rd9, %r19, 8;
	add.s64 	%rd10, %rd3, %rd9;
	ld.global.f64 	%fd3, [%rd10];
	add.f64 	%fd4, %fd2, %fd3;
	ld.global.f64 	%fd5, [%rd6+8];
	add.f64 	%fd6, %fd4, %fd5;
	ld.global.f64 	%fd7, [%rd6+-8];
	add.f64 	%fd8, %fd6, %fd7;
	fma.rn.f64 	%fd9, %fd1, 0dC010000000000000, %fd8;
	fma.rn.f64 	%fd10, %fd9, 0d3F50624DD2F1A9FC, %fd1;
	add.s64 	%rd11, %rd4, %rd5;
	st.global.f64 	[%rd11], %fd10;
$L__BB0_2:
	ret;

}
	// .globl	_Z13update_matrixPdS_S_i
.visible .entry _Z13update_matrixPdS_S_i(
	.param .u64 .ptr .align 1 _Z13update_matrixPdS_S_i_param_0,
	.param .u64 .ptr .align 1 _Z13update_matrixPdS_S_i_param_1,
	.param .u64 .ptr .align 1 _Z13update_matrixPdS_S_i_param_2,
	.param .u32 _Z13update_matrixPdS_S_i_param_3
)
{
	.reg .pred 	%p<6>;
	.reg .b32 	%r<25>;
	.reg .b64 	%rd<10>;
	.reg .b64 	%fd<13>;
	// demoted variable
	.shared .align 8 .b8 _ZZ13update_matrixPdS_S_iE9local_dif[2048];
	ld.param.u64 	%rd1, [_Z13update_matrixPdS_S_i_param_0];
	ld.param.u64 	%rd2, [_Z13update_matrixPdS_S_i_param_1];
	ld.param.u64 	%rd3, [_Z13update_matrixPdS_S_i_param_2];
	ld.param.u32 	%r10, [_Z13update_matrixPdS_S_i_param_3];
	mov.u32 	%r11, %ctaid.y;
	mov.u32 	%r1, %ntid.y;
	mov.u32 	%r12, %tid.y;
	mad.lo.s32 	%r13, %r11, %r1, %r12;
	add.s32 	%r2, %r13, 1;
	mov.u32 	%r14, %ctaid.x;
	mov.u32 	%r3, %ntid.x;
	mov.u32 	%r15, %tid.x;
	mad.lo.s32 	%r16, %r14, %r3, %r15;
	add.s32 	%r4, %r16, 1;
	mad.lo.s32 	%r5, %r12, %r3, %r15;
	add.s32 	%r17, %r10, -1;
	mov.f64 	%fd12, 0d0000000000000000;
	max.s32 	%r18, %r2, %r4;
	setp.ge.s32 	%p1, %r18, %r17;
	@%p1 bra 	$L__BB1_2;
	cvta.to.global.u64 	%rd4, %rd2;
	cvta.to.global.u64 	%rd5, %rd1;
	mad.lo.s32 	%r19, %r10, %r2, %r4;
	mul.wide.s32 	%rd6, %r19, 8;
	add.s64 	%rd7, %rd4, %rd6;
	ld.global.f64 	%fd4, [%rd7];
	add.s64 	%rd8, %rd5, %rd6;
	ld.global.f64 	%fd5, [%rd8];
	sub.f64 	%fd6, %fd4, %fd5;
	abs.f64 	%fd12, %fd6;
	st.global.f64 	[%rd8], %fd4;
$L__BB1_2:
	shl.b32 	%r20, %r5, 3;
	mov.u32 	%r21, _ZZ13update_matrixPdS_S_iE9local_dif;
	add.s32 	%r6, %r21, %r20;
	st.shared.f64 	[%r6], %fd12;
	bar.sync 	0;
	mul.lo.s32 	%r24, %r3, %r1;
	setp.lt.u32 	%p2, %r24, 2;
	@%p2 bra 	$L__BB1_6;
$L__BB1_3:
	shr.u32 	%r9, %r24, 1;
	setp.ge.u32 	%p3, %r5, %r9;
	@%p3 bra 	$L__BB1_5;
	shl.b32 	%r22, %r9, 3;
	add.s32 	%r23, %r6, %r22;
	ld.shared.f64 	%fd7, [%r23];
	ld.shared.f64 	%fd8, [%r6];
	add.f64 	%fd9, %fd7, %fd8;
	st.shared.f64 	[%r6], %fd9;
$L__BB1_5:
	bar.sync 	0;
	setp.gt.u32 	%p4, %r24, 3;
	mov.u32 	%r24, %r9;
	@%p4 bra 	$L__BB1_3;
$L__BB1_6:
	setp.ne.s32 	%p5, %r5, 0;
	@%p5 bra 	$L__BB1_8;
	ld.shared.f64 	%fd10, [_ZZ13update_matrixPdS_S_iE9local_dif];
	cvta.to.global.u64 	%rd9, %rd3;
	atom.global.add.f64 	%fd11, [%rd9], %fd10;
$L__BB1_8:
	ret;

}


// ===== COMPILED SASS (sm_100) =====

	.target	sm_100

	.elftype	@"ET_EXEC"


//--------------------- .note.nv.tkinfo           --------------------------
	.section	.note.nv.tkinfo,"",@"SHT_NOTE"
	.sectionflags	@"SHF_NOTE_NV_TKINFO"
	.tkinfo
        /*0018*/ 	.word	0x00000002
        /*0030*/ 	.string	""
        /*0030*/ 	.string	"ptxas"
        /*0030*/ 	.string	"Cuda compilation tools, release 13.0, V13.0.88"
        /*0030*/ 	.string	"Build cuda_13.0.r13.0/compiler.36424714_0"
        /*0030*/ 	.string	"-arch sm_100 -m 64 "



//--------------------- .note.nv.cuinfo           --------------------------
	.section	.note.nv.cuinfo,"",@"SHT_NOTE"
	.sectionflags	@"SHF_NOTE_NV_CUINFO"
        /*0018*/ 	.short	0x0002
        /*001a*/ 	.short	0x0064
        /*001c*/ 	.short	0x0082
	.zero		2


//--------------------- .nv.info                  --------------------------
	.section	.nv.info,"",@"SHT_CUDA_INFO"
	.align	4


	//----- nvinfo : EIATTR_REGCOUNT
	.align		4
        /*0000*/ 	.byte	0x04, 0x2f
        /*0002*/ 	.short	(.L_1 - .L_0)
	.align		4
.L_0:
        /*0004*/ 	.word	index@(_Z14diffusion_stepPdS_i)
        /*0008*/ 	.word	0x00000012


	//----- nvinfo : EIATTR_FRAME_SIZE
	.align		4
.L_1:
        /*000c*/ 	.byte	0x04, 0x11
        /*000e*/ 	.short	(.L_3 - .L_2)
	.align		4
.L_2:
        /*0010*/ 	.word	index@(_Z14diffusion_stepPdS_i)
        /*0014*/ 	.word	0x00000000


	//----- nvinfo : EIATTR_REGCOUNT
	.align		4
.L_3:
        /*0018*/ 	.byte	0x04, 0x2f
        /*001a*/ 	.short	(.L_5 - .L_4)
	.align		4
.L_4:
        /*001c*/ 	.word	index@(_Z13update_matrixPdS_S_i)
        /*0020*/ 	.word	0x00000010


	//----- nvinfo : EIATTR_FRAME_SIZE
	.align		4
.L_5:
        /*0024*/ 	.byte	0x04, 0x11
        /*0026*/ 	.short	(.L_7 - .L_6)
	.align		4
.L_6:
        /*0028*/ 	.word	index@(_Z13update_matrixPdS_S_i)
        /*002c*/ 	.word	0x00000000


	//----- nvinfo : EIATTR_MIN_STACK_SIZE
	.align		4
.L_7:
        /*0030*/ 	.byte	0x04, 0x12
        /*0032*/ 	.short	(.L_9 - .L_8)
	.align		4
.L_8:
        /*0034*/ 	.word	index@(_Z13update_matrixPdS_S_i)
        /*0038*/ 	.word	0x00000000


	//----- nvinfo : EIATTR_MIN_STACK_SIZE
	.align		4
.L_9:
        /*003c*/ 	.byte	0x04, 0x12
        /*003e*/ 	.short	(.L_11 - .L_10)
	.align		4
.L_10:
        /*0040*/ 	.word	index@(_Z14diffusion_stepPdS_i)
        /*0044*/ 	.word	0x00000000
.L_11:


//--------------------- .nv.compat                --------------------------
	.section	.nv.compat,"",@"SHT_CUDA_COMPAT_INFO"
	.align	4
        /*0000*/ 	.byte	0x02, 0x09, 0x00, 0x00, 0x02, 0x02, 0x01, 0x00, 0x02, 0x05, 0x05, 0x00, 0x03, 0x07, 0x01, 0x01
        /*0010*/ 	.byte	0x02, 0x03, 0x00, 0x00, 0x02, 0x06, 0x01, 0x00, 0x04, 0x0b, 0x08, 0x00, 0x01, 0x00, 0x00, 0x00
        /*0020*/ 	.byte	0x00, 0x00, 0x00, 0x00


//--------------------- .nv.info._Z13update_matrixPdS_S_i --------------------------
	.section	.nv.info._Z13update_matrixPdS_S_i,"",@"SHT_CUDA_INFO"
	.sectionflags	@""
	.align	4


	//----- nvinfo : EIATTR_CUDA_API_VERSION
	.align		4
        /*0000*/ 	.byte	0x04, 0x37
        /*0002*/ 	.short	(.L_13 - .L_12)
.L_12:
        /*0004*/ 	.word	0x00000082


	//----- nvinfo : EIATTR_KPARAM_INFO
	.align		4
.L_13:
        /*0008*/ 	.byte	0x04, 0x17
        /*000a*/ 	.short	(.L_15 - .L_14)
.L_14:
        /*000c*/ 	.word	0x00000000
        /*0010*/ 	.short	0x0003
        /*0012*/ 	.short	0x0018
        /*0014*/ 	.byte	0x00, 0xf0, 0x11, 0x00


	//----- nvinfo : EIATTR_KPARAM_INFO
	.align		4
.L_15:
        /*0018*/ 	.byte	0x04, 0x17
        /*001a*/ 	.short	(.L_17 - .L_16)
.L_16:
        /*001c*/ 	.word	0x00000000
        /*0020*/ 	.short	0x0002
        /*0022*/ 	.short	0x0010
        /*0024*/ 	.byte	0x00, 0xf5, 0x21, 0x00


	//----- nvinfo : EIATTR_KPARAM_INFO
	.align		4
.L_17:
        /*0028*/ 	.byte	0x04, 0x17
        /*002a*/ 	.short	(.L_19 - .L_18)
.L_18:
        /*002c*/ 	.word	0x00000000
        /*0030*/ 	.short	0x0001
        /*0032*/ 	.short	0x0008
        /*0034*/ 	.byte	0x00, 0xf5, 0x21, 0x00


	//----- nvinfo : EIATTR_KPARAM_INFO
	.align		4
.L_19:
        /*0038*/ 	.byte	0x04, 0x17
        /*003a*/ 	.short	(.L_21 - .L_20)
.L_20:
        /*003c*/ 	.word	0x00000000
        /*0040*/ 	.short	0x0000
        /*0042*/ 	.short	0x0000
        /*0044*/ 	.byte	0x00, 0xf5, 0x21, 0x00


	//----- nvinfo : EIATTR_SPARSE_MMA_MASK
	.align		4
.L_21:
        /*0048*/ 	.byte	0x03, 0x50
        /*004a*/ 	.short	0x0000


	//----- nvinfo : EIATTR_MAXREG_COUNT
	.align		4
        /*004c*/ 	.byte	0x03, 0x1b
        /*004e*/ 	.short	0x00ff


	//----- nvinfo : EIATTR_NUM_BARRIERS
	.align		4
        /*0050*/ 	.byte	0x02, 0x4c
        /*0052*/ 	.byte	0x01
	.zero		1


	//----- nvinfo : EIATTR_MERCURY_ISA_VERSION
	.align		4
        /*0054*/ 	.byte	0x03, 0x5f
        /*0056*/ 	.short	0x0101


	//----- nvinfo : EIATTR_VRC_CTA_INIT_COUNT
	.align		4
        /*0058*/ 	.byte	0x02, 0x4a
	.zero		1
	.zero		1


	//----- nvinfo : EIATTR_EXIT_INSTR_OFFSETS
	.align		4
        /*005c*/ 	.byte	0x04, 0x1c
        /*005e*/ 	.short	(.L_23 - .L_22)


	//   ....[0]....
.L_22:
        /*0060*/ 	.word	0x00000310


	//   ....[1]....
        /*0064*/ 	.word	0x00000380


	//----- nvinfo : EIATTR_CBANK_PARAM_SIZE
	.align		4
.L_23:
        /*0068*/ 	.byte	0x03, 0x19
        /*006a*/ 	.short	0x001c


	//----- nvinfo : EIATTR_PARAM_CBANK
	.align		4
        /*006c*/ 	.byte	0x04, 0x0a
        /*006e*/ 	.short	(.L_25 - .L_24)
	.align		4
.L_24:
        /*0070*/ 	.word	index@(.nv.constant0._Z13update_matrixPdS_S_i)
        /*0074*/ 	.short	0x0380
        /*0076*/ 	.short	0x001c


	//----- nvinfo : EIATTR_SW_WAR
	.align		4
.L_25:
        /*0078*/ 	.byte	0x04, 0x36
        /*007a*/ 	.short	(.L_27 - .L_26)
.L_26:
        /*007c*/ 	.word	0x00000008
.L_27:


//--------------------- .nv.info._Z14diffusion_stepPdS_i --------------------------
	.section	.nv.info._Z14diffusion_stepPdS_i,"",@"SHT_CUDA_INFO"
	.sectionflags	@""
	.align	4


	//----- nvinfo : EIATTR_CUDA_API_VERSION
	.align		4
        /*0000*/ 	.byte	0x04, 0x37
        /*0002*/ 	.short	(.L_29 - .L_28)
.L_28:
        /*0004*/ 	.word	0x00000082


	//----- nvinfo : EIATTR_KPARAM_INFO
	.align		4
.L_29:
        /*0008*/ 	.byte	0x04, 0x17
        /*000a*/ 	.short	(.L_31 - .L_30)
.L_30:
        /*000c*/ 	.word	0x00000000
        /*0010*/ 	.short	0x0002
        /*0012*/ 	.short	0x0010
        /*0014*/ 	.byte	0x00, 0xf0, 0x11, 0x00


	//----- nvinfo : EIATTR_KPARAM_INFO
	.align		4
.L_31:
        /*0018*/ 	.byte	0x04, 0x17
        /*001a*/ 	.short	(.L_33 - .L_32)
.L_32:
        /*001c*/ 	.word	0x00000000
        /*0020*/ 	.short	0x0001
        /*0022*/ 	.short	0x0008
        /*0024*/ 	.byte	0x00, 0xf5, 0x21, 0x00


	//----- nvinfo : EIATTR_KPARAM_INFO
	.align		4
.L_33:
        /*0028*/ 	.byte	0x04, 0x17
        /*002a*/ 	.short	(.L_35 - .L_34)
.L_34:
        /*002c*/ 	.word	0x00000000
        /*0030*/ 	.short	0x0000
        /*0032*/ 	.short	0x0000
        /*0034*/ 	.byte	0x00, 0xf5, 0x21, 0x00


	//----- nvinfo : EIATTR_SPARSE_MMA_MASK
	.align		4
.L_35:
        /*0038*/ 	.byte	0x03, 0x50
        /*003a*/ 	.short	0x0000


	//----- nvinfo : EIATTR_MAXREG_COUNT
	.align		4
        /*003c*/ 	.byte	0x03, 0x1b
        /*003e*/ 	.short	0x00ff


	//----- nvinfo : EIATTR_MERCURY_ISA_VERSION
	.align		4
        /*0040*/ 	.byte	0x03, 0x5f
        /*0042*/ 	.short	0x0101


	//----- nvinfo : EIATTR_VRC_CTA_INIT_COUNT
	.align		4
        /*0044*/ 	.byte	0x02, 0x4a
	.zero		1
	.zero		1


	//----- nvinfo : EIATTR_EXIT_INSTR_OFFSETS
	.align		4
        /*0048*/ 	.byte	0x04, 0x1c
        /*004a*/ 	.short	(.L_37 - .L_36)


	//   ....[0]....
.L_36:
        /*004c*/ 	.word	0x000000f0


	//   ....[1]....
        /*0050*/ 	.word	0x00000290


	//----- nvinfo : EIATTR_CBANK_PARAM_SIZE
	.align		4
.L_37:
        /*0054*/ 	.byte	0x03, 0x19
        /*0056*/ 	.short	0x0014


	//----- nvinfo : EIATTR_PARAM_CBANK
	.align		4
        /*0058*/ 	.byte	0x04, 0x0a
        /*005a*/ 	.short	(.L_39 - .L_38)
	.align		4
.L_38:
        /*005c*/ 	.word	index@(.nv.constant0._Z14diffusion_stepPdS_i)
        /*0060*/ 	.short	0x0380
        /*0062*/ 	.short	0x0014


	//----- nvinfo : EIATTR_SW_WAR
	.align		4
.L_39:
        /*0064*/ 	.byte	0x04, 0x36
        /*0066*/ 	.short	(.L_41 - .L_40)
.L_40:
        /*0068*/ 	.word	0x00000008
.L_41:


//--------------------- .nv.callgraph             --------------------------
	.section	.nv.callgraph,"",@"SHT_CUDA_CALLGRAPH"
	.align	4
	.sectionentsize	8
	.align		4
        /*0000*/ 	.word	0x00000000
	.align		4
        /*0004*/ 	.word	0xffffffff
	.align		4
        /*0008*/ 	.word	0x00000000
	.align		4
        /*000c*/ 	.word	0xfffffffe
	.align		4
        /*0010*/ 	.word	0x00000000
	.align		4
        /*0014*/ 	.word	0xfffffffd
	.align		4
        /*0018*/ 	.word	0x00000000
	.align		4
        /*001c*/ 	.word	0xfffffffc


//--------------------- .text._Z13update_matrixPdS_S_i --------------------------
	.section	.text._Z13update_matrixPdS_S_i,"ax",@progbits
	.align	128
        .global         _Z13update_matrixPdS_S_i
        .type           _Z13update_matrixPdS_S_i,@function
        .size           _Z13update_matrixPdS_S_i,(.L_x_4 - _Z13update_matrixPdS_S_i)
        .other          _Z13update_matrixPdS_S_i,@"STO_CUDA_ENTRY STV_DEFAULT"
_Z13update_matrixPdS_S_i:
.text._Z13update_matrixPdS_S_i:
[----:B------:R-:W-:Y:S01]  /*0000*/  LDC R1, c[0x0][0x37c] ;  /* 0x0000df00ff017b82 */ /* 0x000fe20000000800 */
[----:B------:R-:W0:Y:S07]  /*0010*/  S2R R11, SR_TID.Y ;  /* 0x00000000000b7919 */ /* 0x000e2e0000002200 */
[----:B------:R-:W0:Y:S01]  /*0020*/  LDC R10, c[0x0][0x364] ;  /* 0x0000d900ff0a7b82 */ /* 0x000e220000000800 */
[----:B------:R-:W1:Y:S01]  /*0030*/  LDCU UR8, c[0x0][0x398] ;  /* 0x00007300ff0877ac */ /* 0x000e620008000800 */
[----:B------:R-:W2:Y:S01]  /*0040*/  S2R R13, SR_TID.X ;  /* 0x00000000000d7919 */ /* 0x000ea20000002100 */
[----:B------:R-:W3:Y:S05]  /*0050*/  LDCU.64 UR6, c[0x0][0x358] ;  /* 0x00006b00ff0677ac */ /* 0x000eea0008000a00 */
[----:B------:R-:W0:Y:S08]  /*0060*/  S2UR UR4, SR_CTAID.Y ;  /* 0x00000000000479c3 */ /* 0x000e300000002600 */
[----:B------:R-:W2:Y:S08]  /*0070*/  S2UR UR5, SR_CTAID.X ;  /* 0x00000000000579c3 */ /* 0x000eb00000002500 */
[----:B------:R-:W2:Y:S01]  /*0080*/  LDC R12, c[0x0][0x360] ;  /* 0x0000d800ff0c7b82 */ /* 0x000ea20000000800 */
[----:B0-----:R-:W-:-:S07]  /*0090*/  IMAD R0, R10, UR4, R11 ;  /* 0x000000040a007c24 */ /* 0x001fce000f8e020b */
[----:B------:R-:W0:Y:S01]  /*00a0*/  LDC.64 R4, c[0x0][0x388] ;  /* 0x0000e200ff047b82 */ /* 0x000e220000000a00 */
[----:B-1----:R-:W-:Y:S01]  /*00b0*/  UIADD3 UR4, UPT, UPT, UR8, -0x1, URZ ;  /* 0xffffffff08047890 */ /* 0x002fe2000fffe0ff */
[----:B------:R-:W-:-:S06]  /*00c0*/  VIADD R0, R0, 0x1 ;  /* 0x0000000100007836 */ /* 0x000fcc0000000000 */
[----:B------:R-:W1:Y:S01]  /*00d0*/  LDC.64 R6, c[0x0][0x380] ;  /* 0x0000e000ff067b82 */ /* 0x000e620000000a00 */
[----:B--2---:R-:W-:-:S04]  /*00e0*/  IMAD R2, R12, UR5, R13 ;  /* 0x000000050c027c24 */ /* 0x004fc8000f8e020d */
[----:B------:R-:W-:-:S05]  /*00f0*/  VIADD R3, R2, 0x1 ;  /* 0x0000000102037836 */ /* 0x000fca0000000000 */
[----:B------:R-:W-:-:S04]  /*0100*/  VIMNMX R2, PT, PT, R0, R3, !PT ;  /* 0x0000000300027248 */ /* 0x000fc80007fe0100 */
[----:B------:R-:W-:-:S13]  /*0110*/  ISETP.GE.AND P1, PT, R2, UR4, PT ;  /* 0x0000000402007c0c */ /* 0x000fda000bf26270 */
[----:B------:R-:W-:-:S04]  /*0120*/  @!P1 IMAD R3, R0, UR8, R3 ;  /* 0x0000000800039c24 */ /* 0x000fc8000f8e0203 */
[----:B0-----:R-:W-:-:S04]  /*0130*/  @!P1 IMAD.WIDE R4, R3, 0x8, R4 ;  /* 0x0000000803049825 */ /* 0x001fc800078e0204 */
[----:B-1----:R-:W-:Y:S02]  /*0140*/  @!P1 IMAD.WIDE R6, R3, 0x8, R6 ;  /* 0x0000000803069825 */ /* 0x002fe400078e0206 */
[----:B---3--:R-:W2:Y:S04]  /*0150*/  @!P1 LDG.E.64 R4, desc[UR6][R4.64] ;  /* 0x0000000604049981 */ /* 0x008ea8000c1e1b00 */
[----:B------:R-:W3:Y:S01]  /*0160*/  @!P1 LDG.E.64 R2, desc[UR6][R6.64] ;  /* 0x0000000606029981 */ /* 0x000ee2000c1e1b00 */
[----:B------:R-:W0:Y:S01]  /*0170*/  S2UR UR5, SR_CgaCtaId ;  /* 0x00000000000579c3 */ /* 0x000e220000008800 */
[-C--:B------:R-:W-:Y:S01]  /*0180*/  IMAD R10, R10, R12.reuse, RZ ;  /* 0x0000000c0a0a7224 */ /* 0x080fe200078e02ff */
[----:B------:R-:W-:Y:S01]  /*0190*/  UMOV UR4, 0x400 ;  /* 0x0000040000047882 */ /* 0x000fe20000000000 */
[----:B------:R-:W-:-:S03]  /*01a0*/  IMAD R0, R11, R12, R13 ;  /* 0x0000000c0b007224 */ /* 0x000fc600078e020d */
[----:B------:R-:W-:Y:S02]  /*01b0*/  ISETP.GE.U32.AND P2, PT, R10, 0x2, PT ;  /* 0x000000020a00780c */ /* 0x000fe40003f46070 */
[----:B------:R-:W-:Y:S01]  /*01c0*/  ISETP.NE.AND P0, PT, R0, RZ, PT ;  /* 0x000000ff0000720c */ /* 0x000fe20003f05270 */
[----:B0-----:R-:W-:Y:S01]  /*01d0*/  ULEA UR4, UR5, UR4, 0x18 ;  /* 0x0000000405047291 */ /* 0x001fe2000f8ec0ff */
[----:B--2---:R0:W-:Y:S01]  /*01e0*/  @!P1 STG.E.64 desc[UR6][R6.64], R4 ;  /* 0x0000000406009986 */ /* 0x0041e2000c101b06 */
[----:B---3--:R-:W-:Y:S01]  /*01f0*/  @!P1 DADD R8, R4, -R2 ;  /* 0x0000000004089229 */ /* 0x008fe20000000802 */
[----:B------:R-:W-:-:S07]  /*0200*/  CS2R R2, SRZ ;  /* 0x0000000000027805 */ /* 0x000fce000001ff00 */
[----:B------:R-:W-:Y:S01]  /*0210*/  @!P1 DADD R2, -RZ, |R8| ;  /* 0x00000000ff029229 */ /* 0x000fe20000000508 */
[----:B------:R-:W-:-:S06]  /*0220*/  LEA R9, R0, UR4, 0x3 ;  /* 0x0000000400097c11 */ /* 0x000fcc000f8e18ff */
[----:B------:R0:W-:Y:S01]  /*0230*/  STS.64 [R9], R2 ;  /* 0x0000000209007388 */ /* 0x0001e20000000a00 */
[----:B------:R-:W-:Y:S06]  /*0240*/  BAR.SYNC.DEFER_BLOCKING 0x0 ;  /* 0x0000000000007b1d */ /* 0x000fec0000010000 */
[----:B------:R-:W-:Y:S05]  /*0250*/  @!P2 BRA `(.L_x_0) ;  /* 0x00000000002ca947 */ /* 0x000fea0003800000 */
.L_x_1:
[----:B0-----:R-:W-:-:S04]  /*0260*/  SHF.R.U32.HI R7, RZ, 0x1, R10 ;  /* 0x00000001ff077819 */ /* 0x001fc8000001160a */
[----:B------:R-:W-:-:S13]  /*0270*/  ISETP.GE.U32.AND P1, PT, R0, R7, PT ;  /* 0x000000070000720c */ /* 0x000fda0003f26070 */
[----:B------:R-:W-:Y:S01]  /*0280*/  @!P1 LEA R6, R7, R9, 0x3 ;  /* 0x0000000907069211 */ /* 0x000fe200078e18ff */
[----:B------:R-:W-:Y:S04]  /*0290*/  @!P1 LDS.64 R4, [R9] ;  /* 0x0000000009049984 */ /* 0x000fe80000000a00 */
[----:B------:R-:W0:Y:S02]  /*02a0*/  @!P1 LDS.64 R2, [R6] ;  /* 0x0000000006029984 */ /* 0x000e240000000a00 */
[----:B0-----:R-:W-:-:S07]  /*02b0*/  @!P1 DADD R2, R2, R4 ;  /* 0x0000000002029229 */ /* 0x001fce0000000004 */
[----:B------:R1:W-:Y:S01]  /*02c0*/  @!P1 STS.64 [R9], R2 ;  /* 0x0000000209009388 */ /* 0x0003e20000000a00 */
[----:B------:R-:W-:Y:S01]  /*02d0*/  BAR.SYNC.DEFER_BLOCKING 0x0 ;  /* 0x0000000000007b1d */ /* 0x000fe20000010000 */
[----:B------:R-:W-:Y:S01]  /*02e0*/  ISETP.GT.U32.AND P1, PT, R10, 0x3, PT ;  /* 0x000000030a00780c */ /* 0x000fe20003f24070 */
[----:B------:R-:W-:-:S12]  /*02f0*/  IMAD.MOV.U32 R10, RZ, RZ, R7 ;  /* 0x000000ffff0a7224 */ /* 0x000fd800078e0007 */
[----:B-1----:R-:W-:Y:S05]  /*0300*/  @P1 BRA `(.L_x_1) ;  /* 0xfffffffc00d41947 */ /* 0x002fea000383ffff */
.L_x_0:
[----:B------:R-:W-:Y:S05]  /*0310*/  @P0 EXIT ;  /* 0x000000000000094d */ /* 0x000fea0003800000 */
[----:B------:R-:W1:Y:S01]  /*0320*/  S2UR UR5, SR_CgaCtaId ;  /* 0x00000000000579c3 */ /* 0x000e620000008800 */
[----:B------:R-:W-:-:S07]  /*0330*/  UMOV UR4, 0x400 ;  /* 0x0000040000047882 */ /* 0x000fce0000000000 */
[----:B0-----:R-:W0:Y:S01]  /*0340*/  LDC.64 R4, c[0x0][0x390] ;  /* 0x0000e400ff047b82 */ /* 0x001e220000000a00 */
[----:B-1----:R-:W-:-:S09]  /*0350*/  ULEA UR4, UR5, UR4, 0x18 ;  /* 0x0000000405047291 */ /* 0x002fd2000f8ec0ff */
[----:B------:R-:W0:Y:S04]  /*0360*/  LDS.64 R2, [UR4] ;  /* 0x00000004ff027984 */ /* 0x000e280008000a00 */
[----:B0-----:R-:W-:Y:S01]  /*0370*/  REDG.E.ADD.F64.RN.STRONG.GPU desc[UR6][R4.64], R2 ;  /* 0x00000002040079a6 */ /* 0x001fe2000c12ff06 */
[----:B------:R-:W-:Y:S05]  /*0380*/  EXIT ;  /* 0x000000000000794d */ /* 0x000fea0003800000 */
.L_x_2:
[----:B------:R-:W-:-:S00]  /*0390*/  BRA `(.L_x_2) ;  /* 0xfffffffc00fc7947 */ /* 0x000fc0000383ffff */
[----:B------:R-:W-:-:S00]  /*03a0*/  NOP ;  /* 0x0000000000007918 */ /* 0x000fc00000000000 */
        /* <DEDUP_REMOVED lines=13> */
.L_x_4:


//--------------------- .text._Z14diffusion_stepPdS_i --------------------------
	.section	.text._Z14diffusion_stepPdS_i,"ax",@progbits
	.align	128
        .global         _Z14diffusion_stepPdS_i
        .type           _Z14diffusion_stepPdS_i,@function
        .size           _Z14diffusion_stepPdS_i,(.L_x_5 - _Z14diffusion_stepPdS_i)
        .other          _Z14diffusion_stepPdS_i,@"STO_CUDA_ENTRY STV_DEFAULT"
_Z14diffusion_stepPdS_i:
.text._Z14diffusion_stepPdS_i:
[----:B------:R-:W-:Y:S01]  /*0000*/  LDC R1, c[0x0][0x37c] ;  /* 0x0000df00ff017b82 */ /* 0x000fe20000000800 */
[----:B------:R-:W0:Y:S07]  /*0010*/  S2R R3, SR_TID.Y ;  /* 0x0000000000037919 */ /* 0x000e2e0000002200 */
[----:B------:R-:W0:Y:S01]  /*0020*/  LDC R0, c[0x0][0x364] ;  /* 0x0000d900ff007b82 */ /* 0x000e220000000800 */
[----:B------:R-:W1:Y:S07]  /*0030*/  S2R R5, SR_TID.X ;  /* 0x0000000000057919 */ /* 0x000e6e0000002100 */
[----:B------:R-:W0:Y:S08]  /*0040*/  S2UR UR4, SR_CTAID.Y ;  /* 0x00000000000479c3 */ /* 0x000e300000002600 */
[----:B------:R-:W1:Y:S08]  /*0050*/  S2UR UR5, SR_CTAID.X ;  /* 0x00000000000579c3 */ /* 0x000e700000002500 */
[----:B------:R-:W1:Y:S08]  /*0060*/  LDC R2, c[0x0][0x360] ;  /* 0x0000d800ff027b82 */ /* 0x000e700000000800 */
[----:B------:R-:W2:Y:S01]  /*0070*/  LDC R7, c[0x0][0x390] ;  /* 0x0000e400ff077b82 */ /* 0x000ea20000000800 */
[----:B0-----:R-:W-:-:S05]  /*0080*/  IMAD R0, R0, UR4, R3 ;  /* 0x0000000400007c24 */ /* 0x001fca000f8e0203 */
[----:B------:R-:W-:Y:S01]  /*0090*/  IADD3 R0, PT, PT, R0, 0x1, RZ ;  /* 0x0000000100007810 */ /* 0x000fe20007ffe0ff */
[----:B-1----:R-:W-:-:S05]  /*00a0*/  IMAD R2, R2, UR5, R5 ;  /* 0x0000000502027c24 */ /* 0x002fca000f8e0205 */
[----:B------:R-:W-:Y:S02]  /*00b0*/  IADD3 R5, PT, PT, R2, 0x1, RZ ;  /* 0x0000000102057810 */ /* 0x000fe40007ffe0ff */
[----:B--2---:R-:W-:Y:S02]  /*00c0*/  IADD3 R2, PT, PT, R7, -0x1, RZ ;  /* 0xffffffff07027810 */ /* 0x004fe40007ffe0ff */
[----:B------:R-:W-:-:S04]  /*00d0*/  VIMNMX R3, PT, PT, R0, R5, !PT ;  /* 0x0000000500037248 */ /* 0x000fc80007fe0100 */
[----:B------:R-:W-:-:S13]  /*00e0*/  ISETP.GE.AND P0, PT, R3, R2, PT ;  /* 0x000000020300720c */ /* 0x000fda0003f06270 */
[----:B------:R-:W-:Y:S05]  /*00f0*/  @P0 EXIT ;  /* 0x000000000000094d */ /* 0x000fea0003800000 */
[----:B------:R-:W0:Y:S01]  /*0100*/  LDC.64 R8, c[0x0][0x380] ;  /* 0x0000e000ff087b82 */ /* 0x000e220000000a00 */
[CC--:B------:R-:W-:Y:S01]  /*0110*/  IMAD R2, R0.reuse, R7.reuse, R7 ;  /* 0x0000000700027224 */ /* 0x0c0fe200078e0207 */
[----:B------:R-:W-:Y:S01]  /*0120*/  IADD3 R3, PT, PT, -R7, RZ, RZ ;  /* 0x000000ff07037210 */ /* 0x000fe20007ffe1ff */
[----:B------:R-:W1:Y:S01]  /*0130*/  LDCU.64 UR4, c[0x0][0x358] ;  /* 0x00006b00ff0477ac */ /* 0x000e620008000a00 */
[----:B------:R-:W-:Y:S02]  /*0140*/  IMAD R0, R0, R7, R5 ;  /* 0x0000000700007224 */ /* 0x000fe400078e0205 */
[----:B------:R-:W-:-:S04]  /*0150*/  LEA R4, R3, R2, 0x1 ;  /* 0x0000000203047211 */ /* 0x000fc800078e08ff */
[----:B------:R-:W-:Y:S01]  /*0160*/  IADD3 R5, PT, PT, R5, R4, RZ ;  /* 0x0000000405057210 */ /* 0x000fe20007ffe0ff */
[----:B0-----:R-:W-:-:S04]  /*0170*/  IMAD.WIDE R2, R0, 0x8, R8 ;  /* 0x0000000800027825 */ /* 0x001fc800078e0208 */
[----:B------:R-:W-:Y:S01]  /*0180*/  IMAD.WIDE R8, R5, 0x8, R8 ;  /* 0x0000000805087825 */ /* 0x000fe200078e0208 */
[----:B-1----:R-:W2:Y:S03]  /*0190*/  LDG.E.64 R12, desc[UR4][R2.64+0x8] ;  /* 0x00000804020c7981 */ /* 0x002ea6000c1e1b00 */
[----:B------:R-:W-:Y:S01]  /*01a0*/  IMAD.WIDE R6, R7, 0x8, R2 ;  /* 0x0000000807067825 */ /* 0x000fe200078e0202 */
[----:B------:R-:W3:Y:S04]  /*01b0*/  LDG.E.64 R14, desc[UR4][R2.64+-0x8] ;  /* 0xfffff804020e7981 */ /* 0x000ee8000c1e1b00 */
[----:B------:R-:W4:Y:S04]  /*01c0*/  LDG.E.64 R8, desc[UR4][R8.64] ;  /* 0x0000000408087981 */ /* 0x000f28000c1e1b00 */
[----:B------:R-:W4:Y:S04]  /*01d0*/  LDG.E.64 R6, desc[UR4][R6.64] ;  /* 0x0000000406067981 */ /* 0x000f28000c1e1b00 */
[----:B------:R-:W5:Y:S01]  /*01e0*/  LDG.E.64 R4, desc[UR4][R2.64] ;  /* 0x0000000402047981 */ /* 0x000f62000c1e1b00 */
[----:B------:R-:W-:Y:S01]  /*01f0*/  UMOV UR6, 0xd2f1a9fc ;  /* 0xd2f1a9fc00067882 */ /* 0x000fe20000000000 */
[----:B------:R-:W-:Y:S01]  /*0200*/  UMOV UR7, 0x3f50624d ;  /* 0x3f50624d00077882 */ /* 0x000fe20000000000 */
[----:B----4-:R-:W-:-:S08]  /*0210*/  DADD R10, R6, R8 ;  /* 0x00000000060a7229 */ /* 0x010fd00000000008 */
[----:B--2---:R-:W-:Y:S01]  /*0220*/  DADD R10, R10, R12 ;  /* 0x000000000a0a7229 */ /* 0x004fe2000000000c */
[----:B------:R-:W0:Y:S07]  /*0230*/  LDC.64 R12, c[0x0][0x388] ;  /* 0x0000e200ff0c7b82 */ /* 0x000e2e0000000a00 */
[----:B---3--:R-:W-:-:S08]  /*0240*/  DADD R10, R10, R14 ;  /* 0x000000000a0a7229 */ /* 0x008fd0000000000e */
[----:B-----5:R-:W-:-:S08]  /*0250*/  DFMA R10, R4, -4, R10 ;  /* 0xc0100000040a782b */ /* 0x020fd0000000000a */
[----:B------:R-:W-:Y:S01]  /*0260*/  DFMA R10, R10, UR6, R4 ;  /* 0x000000060a0a7c2b */ /* 0x000fe20008000004 */
[----:B0-----:R-:W-:-:S06]  /*0270*/  IMAD.WIDE R4, R0, 0x8, R12 ;  /* 0x0000000800047825 */ /* 0x001fcc00078e020c */
[----:B------:R-:W-:Y:S01]  /*0280*/  STG.E.64 desc[UR4][R4.64], R10 ;  /* 0x0000000a04007986 */ /* 0x000fe2000c101b04 */
[----:B------:R-:W-:Y:S05]  /*0290*/  EXIT ;  /* 0x000000000000794d */ /* 0x000fea0003800000 */
.L_x_3:
        /* <DEDUP_REMOVED lines=14> */
.L_x_5:


//--------------------- .nv.shared._Z13update_matrixPdS_S_i --------------------------
	.section	.nv.shared._Z13update_matrixPdS_S_i,"aw",@nobits
	.sectionflags	@""
	.align	8
.nv.shared._Z13update_matrixPdS_S_i:
	.zero		3072


//--------------------- .nv.shared.reserved.0     --------------------------
	.section	.nv.shared.reserved.0,"aw",@nobits
	.weak		__nv_reservedSMEM_offset_0_alias
	.size		__nv_reservedSMEM_offset_0_alias, 0, 64
	.other		__nv_reservedSMEM_offset_0_alias,@"STO_CUDA_RESERVED_SHARED STV_DEFAULT"
__nv_reservedSMEM_offset_0_alias:
	.zero		0
	.zero		64


//--------------------- .nv.constant0._Z13update_matrixPdS_S_i --------------------------
	.section	.nv.constant0._Z13update_matrixPdS_S_i,"a",@progbits
	.sectionflags	@""
	.align	4
.nv.constant0._Z13update_matrixPdS_S_i:
	.zero		924


//--------------------- .nv.constant0._Z14diffusion_stepPdS_i --------------------------
	.section	.nv.constant0._Z14diffusion_stepPdS_i,"a",@progbits
	.sectionflags	@""
	.align	4
.nv.constant0._Z14diffusion_stepPdS_i:
	.zero		916


//--------------------- SYMBOLS --------------------------

	.type		.nv.reservedSmem.offset0,@object
	.size		.nv.reservedSmem.offset0,0x4
	.type		.nv.reservedSmem.cap,@object
	.size		.nv.reservedSmem.cap,0x4
